//
// Generated by NVIDIA NVVM Compiler
//
// Compiler Build ID: CL-36424714
// Cuda compilation tools, release 13.0, V13.0.88
// Based on NVVM 20.0.0
//

.version 9.0
.target sm_100
.address_size 64

	// .globl	_Z4testPdS_S_S_
.const .align 4 .u32 a = 3;

.visible .entry _Z4testPdS_S_S_(
	.param .u64 .ptr .align 1 _Z4testPdS_S_S__param_0,
	.param .u64 .ptr .align 1 _Z4testPdS_S_S__param_1,
	.param .u64 .ptr .align 1 _Z4testPdS_S_S__param_2,
	.param .u64 .ptr .align 1 _Z4testPdS_S_S__param_3
)
{
	.reg .b64 	%rd<4>;

	ld.param.u64 	%rd1, [_Z4testPdS_S_S__param_0];
	cvta.to.global.u64 	%rd2, %rd1;
	mov.b64 	%rd3, 4625478292286210048;
	st.global.u64 	[%rd2], %rd3;
	ret;

}


// ===== COMPILED SASS (sm_100) =====

	.target	sm_100

	.elftype	@"ET_EXEC"


//--------------------- .note.nv.tkinfo           --------------------------
	.section	.note.nv.tkinfo,"",@"SHT_NOTE"
	.sectionflags	@"SHF_NOTE_NV_TKINFO"
	.tkinfo
        /*0018*/ 	.word	0x00000002
        /*0030*/ 	.string	""
        /*0030*/ 	.string	"ptxas"
        /*0030*/ 	.string	"Cuda compilation tools, release 13.0, V13.0.88"
        /*0030*/ 	.string	"Build cuda_13.0.r13.0/compiler.36424714_0"
        /*0030*/ 	.string	"-arch sm_100 -m 64 "



//--------------------- .note.nv.cuinfo           --------------------------
	.section	.note.nv.cuinfo,"",@"SHT_NOTE"
	.sectionflags	@"SHF_NOTE_NV_CUINFO"
        /*0018*/ 	.short	0x0002
        /*001a*/ 	.short	0x0064
        /*001c*/ 	.short	0x0082
	.zero		2


//--------------------- .nv.info                  --------------------------
	.section	.nv.info,"",@"SHT_CUDA_INFO"
	.align	4


	//----- nvinfo : EIATTR_REGCOUNT
	.align		4
        /*0000*/ 	.byte	0x04, 0x2f
        /*0002*/ 	.short	(.L_2 - .L_1)
	.align		4
.L_1:
        /*0004*/ 	.word	index@(_Z4testPdS_S_S_)
        /*0008*/ 	.word	0x00000008


	//----- nvinfo : EIATTR_FRAME_SIZE
	.align		4
.L_2:
        /*000c*/ 	.byte	0x04, 0x11
        /*000e*/ 	.short	(.L_4 - .L_3)
	.align		4
.L_3:
        /*0010*/ 	.word	index@(_Z4testPdS_S_S_)
        /*0014*/ 	.word	0x00000000


	//----- nvinfo : EIATTR_MIN_STACK_SIZE
	.align		4
.L_4:
        /*0018*/ 	.byte	0x04, 0x12
        /*001a*/ 	.short	(.L_6 - .L_5)
	.align		4
.L_5:
        /*001c*/ 	.word	index@(_Z4testPdS_S_S_)
        /*0020*/ 	.word	0x00000000
.L_6:


//--------------------- .nv.compat                --------------------------
	.section	.nv.compat,"",@"SHT_CUDA_COMPAT_INFO"
	.align	4
        /*0000*/ 	.byte	0x02, 0x09, 0x00, 0x00, 0x02, 0x02, 0x01, 0x00, 0x02, 0x05, 0x05, 0x00, 0x03, 0x07, 0x01, 0x01
        /*0010*/ 	.byte	0x02, 0x03, 0x00, 0x00, 0x02, 0x06, 0x01, 0x00, 0x04, 0x0b, 0x08, 0x00, 0x09, 0x00, 0x00, 0x00
        /*0020*/ 	.byte	0x00, 0x00, 0x00, 0x00


//--------------------- .nv.info._Z4testPdS_S_S_  --------------------------
	.section	.nv.info._Z4testPdS_S_S_,"",@"SHT_CUDA_INFO"
	.sectionflags	@""
	.align	4


	//----- nvinfo : EIATTR_CUDA_API_VERSION
	.align		4
        /*0000*/ 	.byte	0x04, 0x37
        /*0002*/ 	.short	(.L_8 - .L_7)
.L_7:
        /*0004*/ 	.word	0x00000082


	//----- nvinfo : EIATTR_KPARAM_INFO
	.align		4
.L_8:
        /*0008*/ 	.byte	0x04, 0x17
        /*000a*/ 	.short	(.L_10 - .L_9)
.L_9:
        /*000c*/ 	.word	0x00000000
        /*0010*/ 	.short	0x0003
        /*0012*/ 	.short	0x0018
        /*0014*/ 	.byte	0x00, 0xf5, 0x21, 0x00


	//----- nvinfo : EIATTR_KPARAM_INFO
	.align		4
.L_10:
        /*0018*/ 	.byte	0x04, 0x17
        /*001a*/ 	.short	(.L_12 - .L_11)
.L_11:
        /*001c*/ 	.word	0x00000000
        /*0020*/ 	.short	0x0002
        /*0022*/ 	.short	0x0010
        /*0024*/ 	.byte	0x00, 0xf5, 0x21, 0x00


	//----- nvinfo : EIATTR_KPARAM_INFO
	.align		4
.L_12:
        /*0028*/ 	.byte	0x04, 0x17
        /*002a*/ 	.short	(.L_14 - .L_13)
.L_13:
        /*002c*/ 	.word	0x00000000
        /*0030*/ 	.short	0x0001
        /*0032*/ 	.short	0x0008
        /*0034*/ 	.byte	0x00, 0xf5, 0x21, 0x00


	//----- nvinfo : EIATTR_KPARAM_INFO
	.align		4
.L_14:
        /*0038*/ 	.byte	0x04, 0x17
        /*003a*/ 	.short	(.L_16 - .L_15)
.L_15:
        /*003c*/ 	.word	0x00000000
        /*0040*/ 	.short	0x0000
        /*0042*/ 	.short	0x0000
        /*0044*/ 	.byte	0x00, 0xf5, 0x21, 0x00


	//----- nvinfo : EIATTR_SPARSE_MMA_MASK
	.align		4
.L_16:
        /*0048*/ 	.byte	0x03, 0x50
        /*004a*/ 	.short	0x0000


	//----- nvinfo : EIATTR_MAXREG_COUNT
	.align		4
        /*004c*/ 	.byte	0x03, 0x1b
        /*004e*/ 	.short	0x00ff


	//----- nvinfo : EIATTR_MERCURY_ISA_VERSION
	.align		4
        /*0050*/ 	.byte	0x03, 0x5f
        /*0052*/ 	.short	0x0101


	//----- nvinfo : EIATTR_VRC_CTA_INIT_COUNT
	.align		4
        /*0054*/ 	.byte	0x02, 0x4a
	.zero		1
	.zero		1


	//----- nvinfo : EIATTR_EXIT_INSTR_OFFSETS
	.align		4
        /*0058*/ 	.byte	0x04, 0x1c
        /*005a*/ 	.short	(.L_18 - .L_17)


	//   ....[0]....
.L_17:
        /*005c*/ 	.word	0x00000060


	//----- nvinfo : EIATTR_CBANK_PARAM_SIZE
	.align		4
.L_18:
        /*0060*/ 	.byte	0x03, 0x19
        /*0062*/ 	.short	0x0020


	//----- nvinfo : EIATTR_PARAM_CBANK
	.align		4
        /*0064*/ 	.byte	0x04, 0x0a
        /*0066*/ 	.short	(.L_20 - .L_19)
	.align		4
.L_19:
        /*0068*/ 	.word	index@(.nv.constant0._Z4testPdS_S_S_)
        /*006c*/ 	.short	0x0380
        /*006e*/ 	.short	0x0020


	//----- nvinfo : EIATTR_SW_WAR
	.align		4
.L_20:
        /*0070*/ 	.byte	0x04, 0x36
        /*0072*/ 	.short	(.L_22 - .L_21)
.L_21:
        /*0074*/ 	.word	0x00000008
.L_22:


//--------------------- .nv.callgraph             --------------------------
	.section	.nv.callgraph,"",@"SHT_CUDA_CALLGRAPH"
	.align	4
	.sectionentsize	8
	.align		4
        /*0000*/ 	.word	0x00000000
	.align		4
        /*0004*/ 	.word	0xffffffff
	.align		4
        /*0008*/ 	.word	0x00000000
	.align		4
        /*000c*/ 	.word	0xfffffffe
	.align		4
        /*0010*/ 	.word	0x00000000
	.align		4
        /*0014*/ 	.word	0xfffffffd
	.align		4
        /*0018*/ 	.word	0x00000000
	.align		4
        /*001c*/ 	.word	0xfffffffc


//--------------------- .nv.constant3             --------------------------
	.section	.nv.constant3,"a",@progbits
	.align	4
.nv.constant3:
	.type		a,@object
	.size		a,(.L_0 - a)
a:
        /*0000*/ 	.byte	0x03, 0x00, 0x00, 0x00
.L_0:


//--------------------- .text._Z4testPdS_S_S_     --------------------------
	.section	.text._Z4testPdS_S_S_,"ax",@progbits
	.align	128
        .global         _Z4testPdS_S_S_
        .type           _Z4testPdS_S_S_,@function
        .size           _Z4testPdS_S_S_,(.L_x_1 - _Z4testPdS_S_S_)
        .other          _Z4testPdS_S_S_,@"STO_CUDA_ENTRY STV_DEFAULT"
_Z4testPdS_S_S_:
.text._Z4testPdS_S_S_:
[----:B------:R-:W-:Y:S08]  /*0000*/  LDC R1, c[0x0][0x37c] ;  /* 0x0000df00ff017b82 */ /* 0x000ff00000000800 */
[----:B------:R-:W0:Y:S01]  /*0010*/  LDC.64 R2, c[0x0][0x380] ;  /* 0x0000e000ff027b82 */ /* 0x000e220000000a00 */
[----:B------:R-:W0:Y:S01]  /*0020*/  LDCU.64 UR4, c[0x0][0x358] ;  /* 0x00006b00ff0477ac */ /* 0x000e220008000a00 */
[----:B------:R-:W-:Y:S01]  /*0030*/  HFMA2 R4, -RZ, RZ, 0, 0 ;  /* 0x00000000ff047431 */ /* 0x000fe200000001ff */
[----:B------:R-:W-:-:S05]  /*0040*/  MOV R5, 0x40310000 ;  /* 0x4031000000057802 */ /* 0x000fca0000000f00 */
[----:B0-----:R-:W-:Y:S01]  /*0050*/  STG.E.64 desc[UR4][R2.64], R4 ;  /* 0x0000000402007986 */ /* 0x001fe2000c101b04 */
[----:B------:R-:W-:Y:S05]  /*0060*/  EXIT ;  /* 0x000000000000794d */ /* 0x000fea0003800000 */
.L_x_0:
[----:B------:R-:W-:-:S00]  /*0070*/  BRA `(.L_x_0) ;  /* 0xfffffffc00fc7947 */ /* 0x000fc0000383ffff */
[----:B------:R-:W-:-:S00]  /*0080*/  NOP ;  /* 0x0000000000007918 */ /* 0x000fc00000000000 */
[----:B------:R-:W-:-:S00]  /*0090*/  NOP ;  /* 0x0000000000007918 */ /* 0x000fc00000000000 */
[----:B------:R-:W-:-:S00]  /*00a0*/  NOP ;  /* 0x0000000000007918 */ /* 0x000fc00000000000 */
[----:B------:R-:W-:-:S00]  /*00b0*/  NOP ;  /* 0x0000000000007918 */ /* 0x000fc00000000000 */
[----:B------:R-:W-:-:S00]  /*00c0*/  NOP ;  /* 0x0000000000007918 */ /* 0x000fc00000000000 */
[----:B------:R-:W-:-:S00]  /*00d0*/  NOP ;  /* 0x0000000000007918 */ /* 0x000fc00000000000 */
[----:B------:R-:W-:-:S00]  /*00e0*/  NOP ;  /* 0x0000000000007918 */ /* 0x000fc00000000000 */
[----:B------:R-:W-:-:S00]  /*00f0*/  NOP ;  /* 0x0000000000007918 */ /* 0x000fc00000000000 */
.L_x_1:


//--------------------- .nv.shared.reserved.0     --------------------------
	.section	.nv.shared.reserved.0,"aw",@nobits
	.weak		__nv_reservedSMEM_offset_0_alias
	.size		__nv_reservedSMEM_offset_0_alias, 0, 64
	.other		__nv_reservedSMEM_offset_0_alias,@"STO_CUDA_RESERVED_SHARED STV_DEFAULT"
__nv_reservedSMEM_offset_0_alias:
	.zero		0
	.zero		64


//--------------------- .nv.constant0._Z4testPdS_S_S_ --------------------------
	.section	.nv.constant0._Z4testPdS_S_S_,"a",@progbits
	.sectionflags	@""
	.align	4
.nv.constant0._Z4testPdS_S_S_:
	.zero		928


//--------------------- SYMBOLS --------------------------

	.type		.nv.reservedSmem.offset0,@object
	.size		.nv.reservedSmem.offset0,0x4
